//
// Generated by NVIDIA NVVM Compiler
//
// Compiler Build ID: CL-36424714
// Cuda compilation tools, release 13.0, V13.0.88
// Based on NVVM 20.0.0
//

.version 9.0
.target sm_100
.address_size 64

	// .globl	_Z15multiply_globalPff
// _ZZ15multiply_sharedPffE6buffer has been demoted

.visible .entry _Z15multiply_globalPff(
	.param .u64 .ptr .align 1 _Z15multiply_globalPff_param_0,
	.param .f32 _Z15multiply_globalPff_param_1
)
{
	.reg .pred 	%p<2>;
	.reg .b32 	%r<5>;
	.reg .b32 	%f<4>;
	.reg .b64 	%rd<5>;

	ld.param.u64 	%rd1, [_Z15multiply_globalPff_param_0];
	ld.param.f32 	%f1, [_Z15multiply_globalPff_param_1];
	mov.u32 	%r2, %ctaid.x;
	mov.u32 	%r3, %ntid.x;
	mov.u32 	%r4, %tid.x;
	mad.lo.s32 	%r1, %r2, %r3, %r4;
	setp.gt.s32 	%p1, %r1, 999999;
	@%p1 bra 	$L__BB0_2;
	cvta.to.global.u64 	%rd2, %rd1;
	mul.wide.s32 	%rd3, %r1, 4;
	add.s64 	%rd4, %rd2, %rd3;
	ld.global.f32 	%f2, [%rd4];
	mul.f32 	%f3, %f1, %f2;
	st.global.f32 	[%rd4], %f3;
$L__BB0_2:
	ret;

}
	// .globl	_Z15multiply_sharedPff
.visible .entry _Z15multiply_sharedPff(
	.param .u64 .ptr .align 1 _Z15multiply_sharedPff_param_0,
	.param .f32 _Z15multiply_sharedPff_param_1
)
{
	.reg .pred 	%p<4>;
	.reg .b32 	%r<8>;
	.reg .b32 	%f<6>;
	.reg .b64 	%rd<5>;
	// demoted variable
	.shared .align 4 .b8 _ZZ15multiply_sharedPffE6buffer[1024];
	ld.param.u64 	%rd2, [_Z15multiply_sharedPff_param_0];
	ld.param.f32 	%f1, [_Z15multiply_sharedPff_param_1];
	cvta.to.global.u64 	%rd3, %rd2;
	mov.u32 	%r3, %ctaid.x;
	mov.u32 	%r4, %ntid.x;
	mov.u32 	%r5, %tid.x;
	mad.lo.s32 	%r1, %r3, %r4, %r5;
	setp.gt.s32 	%p1, %r1, 999999;
	mul.wide.s32 	%rd4, %r1, 4;
	add.s64 	%rd1, %rd3, %rd4;
	shl.b32 	%r6, %r5, 2;
	mov.u32 	%r7, _ZZ15multiply_sharedPffE6buffer;
	add.s32 	%r2, %r7, %r6;
	@%p1 bra 	$L__BB1_2;
	ld.global.f32 	%f2, [%rd1];
	st.shared.f32 	[%r2], %f2;
$L__BB1_2:
	setp.gt.s32 	%p2, %r1, 999999;
	bar.sync 	0;
	@%p2 bra 	$L__BB1_4;
	ld.shared.f32 	%f3, [%r2];
	mul.f32 	%f4, %f1, %f3;
	st.shared.f32 	[%r2], %f4;
$L__BB1_4:
	setp.gt.s32 	%p3, %r1, 999999;
	bar.sync 	0;
	@%p3 bra 	$L__BB1_6;
	ld.shared.f32 	%f5, [%r2];
	st.global.f32 	[%rd1], %f5;
$L__BB1_6:
	ret;

}
	// .globl	_Z10vector_addPfS_S_
.visible .entry _Z10vector_addPfS_S_(
	.param .u64 .ptr .align 1 _Z10vector_addPfS_S__param_0,
	.param .u64 .ptr .align 1 _Z10vector_addPfS_S__param_1,
	.param .u64 .ptr .align 1 _Z10vector_addPfS_S__param_2
)
{
	.reg .pred 	%p<2>;
	.reg .b32 	%r<5>;
	.reg .b32 	%f<4>;
	.reg .b64 	%rd<11>;

	ld.param.u64 	%rd1, [_Z10vector_addPfS_S__param_0];
	ld.param.u64 	%rd2, [_Z10vector_addPfS_S__param_1];
	ld.param.u64 	%rd3, [_Z10vector_addPfS_S__param_2];
	mov.u32 	%r2, %ctaid.x;
	mov.u32 	%r3, %ntid.x;
	mov.u32 	%r4, %tid.x;
	mad.lo.s32 	%r1, %r2, %r3, %r4;
	setp.gt.s32 	%p1, %r1, 999999;
	@%p1 bra 	$L__BB2_2;
	cvta.to.global.u64 	%rd4, %rd1;
	cvta.to.global.u64 	%rd5, %rd2;
	cvta.to.global.u64 	%rd6, %rd3;
	mul.wide.s32 	%rd7, %r1, 4;
	add.s64 	%rd8, %rd4, %rd7;
	ld.global.f32 	%f1, [%rd8];
	add.s64 	%rd9, %rd5, %rd7;
	ld.global.f32 	%f2, [%rd9];
	add.f32 	%f3, %f1, %f2;
	add.s64 	%rd10, %rd6, %rd7;
	st.global.f32 	[%rd10], %f3;
$L__BB2_2:
	ret;

}
	// .globl	_Z16coalesced_accessPf
.visible .entry _Z16coalesced_accessPf(
	.param .u64 .ptr .align 1 _Z16coalesced_accessPf_param_0
)
{
	.reg .pred 	%p<2>;
	.reg .b32 	%r<5>;
	.reg .b32 	%f<3>;
	.reg .b64 	%rd<5>;

	ld.param.u64 	%rd1, [_Z16coalesced_accessPf_param_0];
	mov.u32 	%r2, %ctaid.x;
	mov.u32 	%r3, %ntid.x;
	mov.u32 	%r4, %tid.x;
	mad.lo.s32 	%r1, %r2, %r3, %r4;
	setp.gt.s32 	%p1, %r1, 999999;
	@%p1 bra 	$L__BB3_2;
	cvta.to.global.u64 	%rd2, %rd1;
	mul.wide.s32 	%rd3, %r1, 4;
	add.s64 	%rd4, %rd2, %rd3;
	ld.global.f32 	%f1, [%rd4];
	add.f32 	%f2, %f1, %f1;
	st.global.f32 	[%rd4], %f2;
$L__BB3_2:
	ret;

}
	// .globl	_Z19noncoalesced_accessPf
.visible .entry _Z19noncoalesced_accessPf(
	.param .u64 .ptr .align 1 _Z19noncoalesced_accessPf_param_0
)
{
	.reg .pred 	%p<2>;
	.reg .b32 	%r<12>;
	.reg .b32 	%f<3>;
	.reg .b64 	%rd<5>;

	ld.param.u64 	%rd1, [_Z19noncoalesced_accessPf_param_0];
	mov.u32 	%r2, %ctaid.x;
	mov.u32 	%r3, %ntid.x;
	mov.u32 	%r4, %tid.x;
	mad.lo.s32 	%r1, %r2, %r3, %r4;
	setp.gt.s32 	%p1, %r1, 999999;
	@%p1 bra 	$L__BB4_2;
	cvta.to.global.u64 	%rd2, %rd1;
	shl.b32 	%r5, %r1, 5;
	mul.hi.s32 	%r6, %r5, 1125899907;
	shr.u32 	%r7, %r6, 31;
	shr.s32 	%r8, %r6, 18;
	add.s32 	%r9, %r8, %r7;
	mul.lo.s32 	%r10, %r9, 1000000;
	sub.s32 	%r11, %r5, %r10;
	mul.wide.s32 	%rd3, %r11, 4;
	add.s64 	%rd4, %rd2, %rd3;
	ld.global.f32 	%f1, [%rd4];
	add.f32 	%f2, %f1, %f1;
	st.global.f32 	[%rd4], %f2;
$L__BB4_2:
	ret;

}


// ===== COMPILED SASS (sm_100) =====

	.target	sm_100

	.elftype	@"ET_EXEC"


//--------------------- .note.nv.tkinfo           --------------------------
	.section	.note.nv.tkinfo,"",@"SHT_NOTE"
	.sectionflags	@"SHF_NOTE_NV_TKINFO"
	.tkinfo
        /*0018*/ 	.word	0x00000002
        /*0030*/ 	.string	""
        /*0030*/ 	.string	"ptxas"
        /*0030*/ 	.string	"Cuda compilation tools, release 13.0, V13.0.88"
        /*0030*/ 	.string	"Build cuda_13.0.r13.0/compiler.36424714_0"
        /*0030*/ 	.string	"-arch sm_100 -m 64 "



//--------------------- .note.nv.cuinfo           --------------------------
	.section	.note.nv.cuinfo,"",@"SHT_NOTE"
	.sectionflags	@"SHF_NOTE_NV_CUINFO"
        /*0018*/ 	.short	0x0002
        /*001a*/ 	.short	0x0064
        /*001c*/ 	.short	0x0082
	.zero		2


//--------------------- .nv.info                  --------------------------
	.section	.nv.info,"",@"SHT_CUDA_INFO"
	.align	4


	//----- nvinfo : EIATTR_REGCOUNT
	.align		4
        /*0000*/ 	.byte	0x04, 0x2f
        /*0002*/ 	.short	(.L_1 - .L_0)
	.align		4
.L_0:
        /*0004*/ 	.word	index@(_Z15multiply_globalPff)
        /*0008*/ 	.word	0x00000008


	//----- nvinfo : EIATTR_FRAME_SIZE
	.align		4
.L_1:
        /*000c*/ 	.byte	0x04, 0x11
        /*000e*/ 	.short	(.L_3 - .L_2)
	.align		4
.L_2:
        /*0010*/ 	.word	index@(_Z15multiply_globalPff)
        /*0014*/ 	.word	0x00000000


	//----- nvinfo : EIATTR_REGCOUNT
	.align		4
.L_3:
        /*0018*/ 	.byte	0x04, 0x2f
        /*001a*/ 	.short	(.L_5 - .L_4)
	.align		4
.L_4:
        /*001c*/ 	.word	index@(_Z15multiply_sharedPff)
        /*0020*/ 	.word	0x0000000a


	//----- nvinfo : EIATTR_FRAME_SIZE
	.align		4
.L_5:
        /*0024*/ 	.byte	0x04, 0x11
        /*0026*/ 	.short	(.L_7 - .L_6)
	.align		4
.L_6:
        /*0028*/ 	.word	index@(_Z15multiply_sharedPff)
        /*002c*/ 	.word	0x00000000


	//----- nvinfo : EIATTR_REGCOUNT
	.align		4
.L_7:
        /*0030*/ 	.byte	0x04, 0x2f
        /*0032*/ 	.short	(.L_9 - .L_8)
	.align		4
.L_8:
        /*0034*/ 	.word	index@(_Z10vector_addPfS_S_)
        /*0038*/ 	.word	0x0000000c


	//----- nvinfo : EIATTR_FRAME_SIZE
	.align		4
.L_9:
        /*003c*/ 	.byte	0x04, 0x11
        /*003e*/ 	.short	(.L_11 - .L_10)
	.align		4
.L_10:
        /*0040*/ 	.word	index@(_Z10vector_addPfS_S_)
        /*0044*/ 	.word	0x00000000


	//----- nvinfo : EIATTR_REGCOUNT
	.align		4
.L_11:
        /*0048*/ 	.byte	0x04, 0x2f
        /*004a*/ 	.short	(.L_13 - .L_12)
	.align		4
.L_12:
        /*004c*/ 	.word	index@(_Z16coalesced_accessPf)
        /*0050*/ 	.word	0x00000008


	//----- nvinfo : EIATTR_FRAME_SIZE
	.align		4
.L_13:
        /*0054*/ 	.byte	0x04, 0x11
        /*0056*/ 	.short	(.L_15 - .L_14)
	.align		4
.L_14:
        /*0058*/ 	.word	index@(_Z16coalesced_accessPf)
        /*005c*/ 	.word	0x00000000


	//----- nvinfo : EIATTR_REGCOUNT
	.align		4
.L_15:
        /*0060*/ 	.byte	0x04, 0x2f
        /*0062*/ 	.short	(.L_17 - .L_16)
	.align		4
.L_16:
        /*0064*/ 	.word	index@(_Z19noncoalesced_accessPf)
        /*0068*/ 	.word	0x00000008


	//----- nvinfo : EIATTR_FRAME_SIZE
	.align		4
.L_17:
        /*006c*/ 	.byte	0x04, 0x11
        /*006e*/ 	.short	(.L_19 - .L_18)
	.align		4
.L_18:
        /*0070*/ 	.word	index@(_Z19noncoalesced_accessPf)
        /*0074*/ 	.word	0x00000000


	//----- nvinfo : EIATTR_MIN_STACK_SIZE
	.align		4
.L_19:
        /*0078*/ 	.byte	0x04, 0x12
        /*007a*/ 	.short	(.L_21 - .L_20)
	.align		4
.L_20:
        /*007c*/ 	.word	index@(_Z19noncoalesced_accessPf)
        /*0080*/ 	.word	0x00000000


	//----- nvinfo : EIATTR_MIN_STACK_SIZE
	.align		4
.L_21:
        /*0084*/ 	.byte	0x04, 0x12
        /*0086*/ 	.short	(.L_23 - .L_22)
	.align		4
.L_22:
        /*0088*/ 	.word	index@(_Z16coalesced_accessPf)
        /*008c*/ 	.word	0x00000000


	//----- nvinfo : EIATTR_MIN_STACK_SIZE
	.align		4
.L_23:
        /*0090*/ 	.byte	0x04, 0x12
        /*0092*/ 	.short	(.L_25 - .L_24)
	.align		4
.L_24:
        /*0094*/ 	.word	index@(_Z10vector_addPfS_S_)
        /*0098*/ 	.word	0x00000000


	//----- nvinfo : EIATTR_MIN_STACK_SIZE
	.align		4
.L_25:
        /*009c*/ 	.byte	0x04, 0x12
        /*009e*/ 	.short	(.L_27 - .L_26)
	.align		4
.L_26:
        /*00a0*/ 	.word	index@(_Z15multiply_sharedPff)
        /*00a4*/ 	.word	0x00000000


	//----- nvinfo : EIATTR_MIN_STACK_SIZE
	.align		4
.L_27:
        /*00a8*/ 	.byte	0x04, 0x12
        /*00aa*/ 	.short	(.L_29 - .L_28)
	.align		4
.L_28:
        /*00ac*/ 	.word	index@(_Z15multiply_globalPff)
        /*00b0*/ 	.word	0x00000000
.L_29:


//--------------------- .nv.compat                --------------------------
	.section	.nv.compat,"",@"SHT_CUDA_COMPAT_INFO"
	.align	4
        /*0000*/ 	.byte	0x02, 0x09, 0x00, 0x00, 0x02, 0x02, 0x01, 0x00, 0x02, 0x05, 0x05, 0x00, 0x03, 0x07, 0x01, 0x01
        /*0010*/ 	.byte	0x02, 0x03, 0x00, 0x00, 0x02, 0x06, 0x01, 0x00, 0x04, 0x0b, 0x08, 0x00, 0x09, 0x00, 0x00, 0x00
        /*0020*/ 	.byte	0x00, 0x00, 0x00, 0x00


//--------------------- .nv.info._Z19noncoalesced_accessPf --------------------------
	.section	.nv.info._Z19noncoalesced_accessPf,"",@"SHT_CUDA_INFO"
	.sectionflags	@""
	.align	4


	//----- nvinfo : EIATTR_CUDA_API_VERSION
	.align		4
        /*0000*/ 	.byte	0x04, 0x37
        /*0002*/ 	.short	(.L_31 - .L_30)
.L_30:
        /*0004*/ 	.word	0x00000082


	//----- nvinfo : EIATTR_KPARAM_INFO
	.align		4
.L_31:
        /*0008*/ 	.byte	0x04, 0x17
        /*000a*/ 	.short	(.L_33 - .L_32)
.L_32:
        /*000c*/ 	.word	0x00000000
        /*0010*/ 	.short	0x0000
        /*0012*/ 	.short	0x0000
        /*0014*/ 	.byte	0x00, 0xf5, 0x21, 0x00


	//----- nvinfo : EIATTR_SPARSE_MMA_MASK
	.align		4
.L_33:
        /*0018*/ 	.byte	0x03, 0x50
        /*001a*/ 	.short	0x0000


	//----- nvinfo : EIATTR_MAXREG_COUNT
	.align		4
        /*001c*/ 	.byte	0x03, 0x1b
        /*001e*/ 	.short	0x00ff


	//----- nvinfo : EIATTR_MERCURY_ISA_VERSION
	.align		4
        /*0020*/ 	.byte	0x03, 0x5f
        /*0022*/ 	.short	0x0101


	//----- nvinfo : EIATTR_VRC_CTA_INIT_COUNT
	.align		4
        /*0024*/ 	.byte	0x02, 0x4a
	.zero		1
	.zero		1


	//----- nvinfo : EIATTR_EXIT_INSTR_OFFSETS
	.align		4
        /*0028*/ 	.byte	0x04, 0x1c
        /*002a*/ 	.short	(.L_35 - .L_34)


	//   ....[0]....
.L_34:
        /*002c*/ 	.word	0x00000060


	//   ....[1]....
        /*0030*/ 	.word	0x00000120


	//----- nvinfo : EIATTR_CBANK_PARAM_SIZE
	.align		4
.L_35:
        /*0034*/ 	.byte	0x03, 0x19
        /*0036*/ 	.short	0x0008


	//----- nvinfo : EIATTR_PARAM_CBANK
	.align		4
        /*0038*/ 	.byte	0x04, 0x0a
        /*003a*/ 	.short	(.L_37 - .L_36)
	.align		4
.L_36:
        /*003c*/ 	.word	index@(.nv.constant0._Z19noncoalesced_accessPf)
        /*0040*/ 	.short	0x0380
        /*0042*/ 	.short	0x0008


	//----- nvinfo : EIATTR_SW_WAR
	.align		4
.L_37:
        /*0044*/ 	.byte	0x04, 0x36
        /*0046*/ 	.short	(.L_39 - .L_38)
.L_38:
        /*0048*/ 	.word	0x00000008
.L_39:


//--------------------- .nv.info._Z16coalesced_accessPf --------------------------
	.section	.nv.info._Z16coalesced_accessPf,"",@"SHT_CUDA_INFO"
	.sectionflags	@""
	.align	4


	//----- nvinfo : EIATTR_CUDA_API_VERSION
	.align		4
        /*0000*/ 	.byte	0x04, 0x37
        /*0002*/ 	.short	(.L_41 - .L_40)
.L_40:
        /*0004*/ 	.word	0x00000082


	//----- nvinfo : EIATTR_KPARAM_INFO
	.align		4
.L_41:
        /*0008*/ 	.byte	0x04, 0x17
        /*000a*/ 	.short	(.L_43 - .L_42)
.L_42:
        /*000c*/ 	.word	0x00000000
        /*0010*/ 	.short	0x0000
        /*0012*/ 	.short	0x0000
        /*0014*/ 	.byte	0x00, 0xf5, 0x21, 0x00


	//----- nvinfo : EIATTR_SPARSE_MMA_MASK
	.align		4
.L_43:
        /*0018*/ 	.byte	0x03, 0x50
        /*001a*/ 	.short	0x0000


	//----- nvinfo : EIATTR_MAXREG_COUNT
	.align		4
        /*001c*/ 	.byte	0x03, 0x1b
        /*001e*/ 	.short	0x00ff


	//----- nvinfo : EIATTR_MERCURY_ISA_VERSION
	.align		4
        /*0020*/ 	.byte	0x03, 0x5f
        /*0022*/ 	.short	0x0101


	//----- nvinfo : EIATTR_VRC_CTA_INIT_COUNT
	.align		4
        /*0024*/ 	.byte	0x02, 0x4a
	.zero		1
	.zero		1


	//----- nvinfo : EIATTR_EXIT_INSTR_OFFSETS
	.align		4
        /*0028*/ 	.byte	0x04, 0x1c
        /*002a*/ 	.short	(.L_45 - .L_44)


	//   ....[0]....
.L_44:
        /*002c*/ 	.word	0x00000060


	//   ....[1]....
        /*0030*/ 	.word	0x000000d0


	//----- nvinfo : EIATTR_CBANK_PARAM_SIZE
	.align		4
.L_45:
        /*0034*/ 	.byte	0x03, 0x19
        /*0036*/ 	.short	0x0008


	//----- nvinfo : EIATTR_PARAM_CBANK
	.align		4
        /*0038*/ 	.byte	0x04, 0x0a
        /*003a*/ 	.short	(.L_47 - .L_46)
	.align		4
.L_46:
        /*003c*/ 	.word	index@(.nv.constant0._Z16coalesced_accessPf)
        /*0040*/ 	.short	0x0380
        /*0042*/ 	.short	0x0008


	//----- nvinfo : EIATTR_SW_WAR
	.align		4
.L_47:
        /*0044*/ 	.byte	0x04, 0x36
        /*0046*/ 	.short	(.L_49 - .L_48)
.L_48:
        /*0048*/ 	.word	0x00000008
.L_49:


//--------------------- .nv.info._Z10vector_addPfS_S_ --------------------------
	.section	.nv.info._Z10vector_addPfS_S_,"",@"SHT_CUDA_INFO"
	.sectionflags	@""
	.align	4


	//----- nvinfo : EIATTR_CUDA_API_VERSION
	.align		4
        /*0000*/ 	.byte	0x04, 0x37
        /*0002*/ 	.short	(.L_51 - .L_50)
.L_50:
        /*0004*/ 	.word	0x00000082


	//----- nvinfo : EIATTR_KPARAM_INFO
	.align		4
.L_51:
        /*0008*/ 	.byte	0x04, 0x17
        /*000a*/ 	.short	(.L_53 - .L_52)
.L_52:
        /*000c*/ 	.word	0x00000000
        /*0010*/ 	.short	0x0002
        /*0012*/ 	.short	0x0010
        /*0014*/ 	.byte	0x00, 0xf5, 0x21, 0x00


	//----- nvinfo : EIATTR_KPARAM_INFO
	.align		4
.L_53:
        /*0018*/ 	.byte	0x04, 0x17
        /*001a*/ 	.short	(.L_55 - .L_54)
.L_54:
        /*001c*/ 	.word	0x00000000
        /*0020*/ 	.short	0x0001
        /*0022*/ 	.short	0x0008
        /*0024*/ 	.byte	0x00, 0xf5, 0x21, 0x00


	//----- nvinfo : EIATTR_KPARAM_INFO
	.align		4
.L_55:
        /*0028*/ 	.byte	0x04, 0x17
        /*002a*/ 	.short	(.L_57 - .L_56)
.L_56:
        /*002c*/ 	.word	0x00000000
        /*0030*/ 	.short	0x0000
        /*0032*/ 	.short	0x0000
        /*0034*/ 	.byte	0x00, 0xf5, 0x21, 0x00


	//----- nvinfo : EIATTR_SPARSE_MMA_MASK
	.align		4
.L_57:
        /*0038*/ 	.byte	0x03, 0x50
        /*003a*/ 	.short	0x0000


	//----- nvinfo : EIATTR_MAXREG_COUNT
	.align		4
        /*003c*/ 	.byte	0x03, 0x1b
        /*003e*/ 	.short	0x00ff


	//----- nvinfo : EIATTR_MERCURY_ISA_VERSION
	.align		4
        /*0040*/ 	.byte	0x03, 0x5f
        /*0042*/ 	.short	0x0101


	//----- nvinfo : EIATTR_VRC_CTA_INIT_COUNT
	.align		4
        /*0044*/ 	.byte	0x02, 0x4a
	.zero		1
	.zero		1


	//----- nvinfo : EIATTR_EXIT_INSTR_OFFSETS
	.align		4
        /*0048*/ 	.byte	0x04, 0x1c
        /*004a*/ 	.short	(.L_59 - .L_58)


	//   ....[0]....
.L_58:
        /*004c*/ 	.word	0x00000060


	//   ....[1]....
        /*0050*/ 	.word	0x00000120


	//----- nvinfo : EIATTR_CBANK_PARAM_SIZE
	.align		4
.L_59:
        /*0054*/ 	.byte	0x03, 0x19
        /*0056*/ 	.short	0x0018


	//----- nvinfo : EIATTR_PARAM_CBANK
	.align		4
        /*0058*/ 	.byte	0x04, 0x0a
        /*005a*/ 	.short	(.L_61 - .L_60)
	.align		4
.L_60:
        /*005c*/ 	.word	index@(.nv.constant0._Z10vector_addPfS_S_)
        /*0060*/ 	.short	0x0380
        /*0062*/ 	.short	0x0018


	//----- nvinfo : EIATTR_SW_WAR
	.align		4
.L_61:
        /*0064*/ 	.byte	0x04, 0x36
        /*0066*/ 	.short	(.L_63 - .L_62)
.L_62:
        /*0068*/ 	.word	0x00000008
.L_63:


//--------------------- .nv.info._Z15multiply_sharedPff --------------------------
	.section	.nv.info._Z15multiply_sharedPff,"",@"SHT_CUDA_INFO"
	.sectionflags	@""
	.align	4


	//----- nvinfo : EIATTR_CUDA_API_VERSION
	.align		4
        /*0000*/ 	.byte	0x04, 0x37
        /*0002*/ 	.short	(.L_65 - .L_64)
.L_64:
        /*0004*/ 	.word	0x00000082


	//----- nvinfo : EIATTR_KPARAM_INFO
	.align		4
.L_65:
        /*0008*/ 	.byte	0x04, 0x17
        /*000a*/ 	.short	(.L_67 - .L_66)
.L_66:
        /*000c*/ 	.word	0x00000000
        /*0010*/ 	.short	0x0001
        /*0012*/ 	.short	0x0008
        /*0014*/ 	.byte	0x00, 0xf0, 0x11, 0x00


	//----- nvinfo : EIATTR_KPARAM_INFO
	.align		4
.L_67:
        /*0018*/ 	.byte	0x04, 0x17
        /*001a*/ 	.short	(.L_69 - .L_68)
.L_68:
        /*001c*/ 	.word	0x00000000
        /*0020*/ 	.short	0x0000
        /*0022*/ 	.short	0x0000
        /*0024*/ 	.byte	0x00, 0xf5, 0x21, 0x00


	//----- nvinfo : EIATTR_SPARSE_MMA_MASK
	.align		4
.L_69:
        /*0028*/ 	.byte	0x03, 0x50
        /*002a*/ 	.short	0x0000


	//----- nvinfo : EIATTR_MAXREG_COUNT
	.align		4
        /*002c*/ 	.byte	0x03, 0x1b
        /*002e*/ 	.short	0x00ff


	//----- nvinfo : EIATTR_NUM_BARRIERS
	.align		4
        /*0030*/ 	.byte	0x02, 0x4c
        /*0032*/ 	.byte	0x01
	.zero		1


	//----- nvinfo : EIATTR_MERCURY_ISA_VERSION
	.align		4
        /*0034*/ 	.byte	0x03, 0x5f
        /*0036*/ 	.short	0x0101


	//----- nvinfo : EIATTR_VRC_CTA_INIT_COUNT
	.align		4
        /*0038*/ 	.byte	0x02, 0x4a
	.zero		1
	.zero		1


	//----- nvinfo : EIATTR_EXIT_INSTR_OFFSETS
	.align		4
        /*003c*/ 	.byte	0x04, 0x1c
        /*003e*/ 	.short	(.L_71 - .L_70)


	//   ....[0]....
.L_70:
        /*0040*/ 	.word	0x00000150


	//   ....[1]....
        /*0044*/ 	.word	0x00000180


	//----- nvinfo : EIATTR_CBANK_PARAM_SIZE
	.align		4
.L_71:
        /*0048*/ 	.byte	0x03, 0x19
        /*004a*/ 	.short	0x000c


	//----- nvinfo : EIATTR_PARAM_CBANK
	.align		4
        /*004c*/ 	.byte	0x04, 0x0a
        /*004e*/ 	.short	(.L_73 - .L_72)
	.align		4
.L_72:
        /*0050*/ 	.word	index@(.nv.constant0._Z15multiply_sharedPff)
        /*0054*/ 	.short	0x0380
        /*0056*/ 	.short	0x000c


	//----- nvinfo : EIATTR_SW_WAR
	.align		4
.L_73:
        /*0058*/ 	.byte	0x04, 0x36
        /*005a*/ 	.short	(.L_75 - .L_74)
.L_74:
        /*005c*/ 	.word	0x00000008
.L_75:


//--------------------- .nv.info._Z15multiply_globalPff --------------------------
	.section	.nv.info._Z15multiply_globalPff,"",@"SHT_CUDA_INFO"
	.sectionflags	@""
	.align	4


	//----- nvinfo : EIATTR_CUDA_API_VERSION
	.align		4
        /*0000*/ 	.byte	0x04, 0x37
        /*0002*/ 	.short	(.L_77 - .L_76)
.L_76:
        /*0004*/ 	.word	0x00000082


	//----- nvinfo : EIATTR_KPARAM_INFO
	.align		4
.L_77:
        /*0008*/ 	.byte	0x04, 0x17
        /*000a*/ 	.short	(.L_79 - .L_78)
.L_78:
        /*000c*/ 	.word	0x00000000
        /*0010*/ 	.short	0x0001
        /*0012*/ 	.short	0x0008
        /*0014*/ 	.byte	0x00, 0xf0, 0x11, 0x00


	//----- nvinfo : EIATTR_KPARAM_INFO
	.align		4
.L_79:
        /*0018*/ 	.byte	0x04, 0x17
        /*001a*/ 	.short	(.L_81 - .L_80)
.L_80:
        /*001c*/ 	.word	0x00000000
        /*0020*/ 	.short	0x0000
        /*0022*/ 	.short	0x0000
        /*0024*/ 	.byte	0x00, 0xf5, 0x21, 0x00


	//----- nvinfo : EIATTR_SPARSE_MMA_MASK
	.align		4
.L_81:
        /*0028*/ 	.byte	0x03, 0x50
        /*002a*/ 	.short	0x0000


	//----- nvinfo : EIATTR_MAXREG_COUNT
	.align		4
        /*002c*/ 	.byte	0x03, 0x1b
        /*002e*/ 	.short	0x00ff


	//----- nvinfo : EIATTR_MERCURY_ISA_VERSION
	.align		4
        /*0030*/ 	.byte	0x03, 0x5f
        /*0032*/ 	.short	0x0101


	//----- nvinfo : EIATTR_VRC_CTA_INIT_COUNT
	.align		4
        /*0034*/ 	.byte	0x02, 0x4a
	.zero		1
	.zero		1


	//----- nvinfo : EIATTR_EXIT_INSTR_OFFSETS
	.align		4
        /*0038*/ 	.byte	0x04, 0x1c
        /*003a*/ 	.short	(.L_83 - .L_82)


	//   ....[0]....
.L_82:
        /*003c*/ 	.word	0x00000060


	//   ....[1]....
        /*0040*/ 	.word	0x000000e0


	//----- nvinfo : EIATTR_CBANK_PARAM_SIZE
	.align		4
.L_83:
        /*0044*/ 	.byte	0x03, 0x19
        /*0046*/ 	.short	0x000c


	//----- nvinfo : EIATTR_PARAM_CBANK
	.align		4
        /*0048*/ 	.byte	0x04, 0x0a
        /*004a*/ 	.short	(.L_85 - .L_84)
	.align		4
.L_84:
        /*004c*/ 	.word	index@(.nv.constant0._Z15multiply_globalPff)
        /*0050*/ 	.short	0x0380
        /*0052*/ 	.short	0x000c


	//----- nvinfo : EIATTR_SW_WAR
	.align		4
.L_85:
        /*0054*/ 	.byte	0x04, 0x36
        /*0056*/ 	.short	(.L_87 - .L_86)
.L_86:
        /*0058*/ 	.word	0x00000008
.L_87:


//--------------------- .nv.callgraph             --------------------------
	.section	.nv.callgraph,"",@"SHT_CUDA_CALLGRAPH"
	.align	4
	.sectionentsize	8
	.align		4
        /*0000*/ 	.word	0x00000000
	.align		4
        /*0004*/ 	.word	0xffffffff
	.align		4
        /*0008*/ 	.word	0x00000000
	.align		4
        /*000c*/ 	.word	0xfffffffe
	.align		4
        /*0010*/ 	.word	0x00000000
	.align		4
        /*0014*/ 	.word	0xfffffffd
	.align		4
        /*0018*/ 	.word	0x00000000
	.align		4
        /*001c*/ 	.word	0xfffffffc


//--------------------- .text._Z19noncoalesced_accessPf --------------------------
	.section	.text._Z19noncoalesced_accessPf,"ax",@progbits
	.align	128
        .global         _Z19noncoalesced_accessPf
        .type           _Z19noncoalesced_accessPf,@function
        .size           _Z19noncoalesced_accessPf,(.L_x_5 - _Z19noncoalesced_accessPf)
        .other          _Z19noncoalesced_accessPf,@"STO_CUDA_ENTRY STV_DEFAULT"
_Z19noncoalesced_accessPf:
.text._Z19noncoalesced_accessPf:
[----:B------:R-:W-:Y:S01]  /*0000*/  LDC R1, c[0x0][0x37c] ;  /* 0x0000df00ff017b82 */ /* 0x000fe20000000800 */
[----:B------:R-:W0:Y:S07]  /*0010*/  S2R R3, SR_TID.X ;  /* 0x0000000000037919 */ /* 0x000e2e0000002100 */
[----:B------:R-:W0:Y:S08]  /*0020*/  S2UR UR4, SR_CTAID.X ;  /* 0x00000000000479c3 */ /* 0x000e300000002500 */
[----:B------:R-:W0:Y:S02]  /*0030*/  LDC R0, c[0x0][0x360] ;  /* 0x0000d800ff007b82 */ /* 0x000e240000000800 */
[----:B0-----:R-:W-:-:S05]  /*0040*/  IMAD R0, R0, UR4, R3 ;  /* 0x0000000400007c24 */ /* 0x001fca000f8e0203 */
[----:B------:R-:W-:-:S13]  /*0050*/  ISETP.GT.AND P0, PT, R0, 0xf423f, PT ;  /* 0x000f423f0000780c */ /* 0x000fda0003f04270 */
[----:B------:R-:W-:Y:S05]  /*0060*/  @P0 EXIT ;  /* 0x000000000000094d */ /* 0x000fea0003800000 */
[----:B------:R-:W0:Y:S01]  /*0070*/  LDC.64 R2, c[0x0][0x380] ;  /* 0x0000e000ff027b82 */ /* 0x000e220000000a00 */
[----:B------:R-:W-:Y:S01]  /*0080*/  SHF.L.U32 R0, R0, 0x5, RZ ;  /* 0x0000000500007819 */ /* 0x000fe200000006ff */
[----:B------:R-:W1:Y:S04]  /*0090*/  LDCU.64 UR4, c[0x0][0x358] ;  /* 0x00006b00ff0477ac */ /* 0x000e680008000a00 */
[----:B------:R-:W-:-:S05]  /*00a0*/  IMAD.HI R4, R0, 0x431bde83, RZ ;  /* 0x431bde8300047827 */ /* 0x000fca00078e02ff */
[----:B------:R-:W-:-:S04]  /*00b0*/  SHF.R.U32.HI R5, RZ, 0x1f, R4 ;  /* 0x0000001fff057819 */ /* 0x000fc80000011604 */
[----:B------:R-:W-:-:S05]  /*00c0*/  LEA.HI.SX32 R5, R4, R5, 0xe ;  /* 0x0000000504057211 */ /* 0x000fca00078f72ff */
[----:B------:R-:W-:-:S04]  /*00d0*/  IMAD R5, R5, -0xf4240, R0 ;  /* 0xfff0bdc005057824 */ /* 0x000fc800078e0200 */
[----:B0-----:R-:W-:-:S05]  /*00e0*/  IMAD.WIDE R2, R5, 0x4, R2 ;  /* 0x0000000405027825 */ /* 0x001fca00078e0202 */
[----:B-1----:R-:W2:Y:S02]  /*00f0*/  LDG.E R0, desc[UR4][R2.64] ;  /* 0x0000000402007981 */ /* 0x002ea4000c1e1900 */
[----:B--2---:R-:W-:-:S05]  /*0100*/  FADD R5, R0, R0 ;  /* 0x0000000000057221 */ /* 0x004fca0000000000 */
[----:B------:R-:W-:Y:S01]  /*0110*/  STG.E desc[UR4][R2.64], R5 ;  /* 0x0000000502007986 */ /* 0x000fe2000c101904 */
[----:B------:R-:W-:Y:S05]  /*0120*/  EXIT ;  /* 0x000000000000794d */ /* 0x000fea0003800000 */
.L_x_0:
[----:B------:R-:W-:-:S00]  /*0130*/  BRA `(.L_x_0) ;  /* 0xfffffffc00fc7947 */ /* 0x000fc0000383ffff */
[----:B------:R-:W-:-:S00]  /*0140*/  NOP ;  /* 0x0000000000007918 */ /* 0x000fc00000000000 */
        /* <DEDUP_REMOVED lines=11> */
.L_x_5:


//--------------------- .text._Z16coalesced_accessPf --------------------------
	.section	.text._Z16coalesced_accessPf,"ax",@progbits
	.align	128
        .global         _Z16coalesced_accessPf
        .type           _Z16coalesced_accessPf,@function
        .size           _Z16coalesced_accessPf,(.L_x_6 - _Z16coalesced_accessPf)
        .other          _Z16coalesced_accessPf,@"STO_CUDA_ENTRY STV_DEFAULT"
_Z16coalesced_accessPf:
.text._Z16coalesced_accessPf:
        /* <DEDUP_REMOVED lines=8> */
[----:B------:R-:W1:Y:S01]  /*0080*/  LDCU.64 UR4, c[0x0][0x358] ;  /* 0x00006b00ff0477ac */ /* 0x000e620008000a00 */
[----:B0-----:R-:W-:-:S05]  /*0090*/  IMAD.WIDE R2, R5, 0x4, R2 ;  /* 0x0000000405027825 */ /* 0x001fca00078e0202 */
[----:B-1----:R-:W2:Y:S02]  /*00a0*/  LDG.E R0, desc[UR4][R2.64] ;  /* 0x0000000402007981 */ /* 0x002ea4000c1e1900 */
[----:B--2---:R-:W-:-:S05]  /*00b0*/  FADD R5, R0, R0 ;  /* 0x0000000000057221 */ /* 0x004fca0000000000 */
[----:B------:R-:W-:Y:S01]  /*00c0*/  STG.E desc[UR4][R2.64], R5 ;  /* 0x0000000502007986 */ /* 0x000fe2000c101904 */
[----:B------:R-:W-:Y:S05]  /*00d0*/  EXIT ;  /* 0x000000000000794d */ /* 0x000fea0003800000 */
.L_x_1:
        /* <DEDUP_REMOVED lines=10> */
.L_x_6:


//--------------------- .text._Z10vector_addPfS_S_ --------------------------
	.section	.text._Z10vector_addPfS_S_,"ax",@progbits
	.align	128
        .global         _Z10vector_addPfS_S_
        .type           _Z10vector_addPfS_S_,@function
        .size           _Z10vector_addPfS_S_,(.L_x_7 - _Z10vector_addPfS_S_)
        .other          _Z10vector_addPfS_S_,@"STO_CUDA_ENTRY STV_DEFAULT"
_Z10vector_addPfS_S_:
.text._Z10vector_addPfS_S_:
        /* <DEDUP_REMOVED lines=8> */
[----:B------:R-:W1:Y:S07]  /*0080*/  LDCU.64 UR4, c[0x0][0x358] ;  /* 0x00006b00ff0477ac */ /* 0x000e6e0008000a00 */
[----:B------:R-:W2:Y:S08]  /*0090*/  LDC.64 R4, c[0x0][0x388] ;  /* 0x0000e200ff047b82 */ /* 0x000eb00000000a00 */
[----:B------:R-:W3:Y:S01]  /*00a0*/  LDC.64 R6, c[0x0][0x390] ;  /* 0x0000e400ff067b82 */ /* 0x000ee20000000a00 */
[----:B0-----:R-:W-:-:S06]  /*00b0*/  IMAD.WIDE R2, R9, 0x4, R2 ;  /* 0x0000000409027825 */ /* 0x001fcc00078e0202 */
[----:B-1----:R-:W4:Y:S01]  /*00c0*/  LDG.E R2, desc[UR4][R2.64] ;  /* 0x0000000402027981 */ /* 0x002f22000c1e1900 */
[----:B--2---:R-:W-:-:S06]  /*00d0*/  IMAD.WIDE R4, R9, 0x4, R4 ;  /* 0x0000000409047825 */ /* 0x004fcc00078e0204 */
[----:B------:R-:W4:Y:S01]  /*00e0*/  LDG.E R5, desc[UR4][R4.64] ;  /* 0x0000000404057981 */ /* 0x000f22000c1e1900 */
[----:B---3--:R-:W-:-:S04]  /*00f0*/  IMAD.WIDE R6, R9, 0x4, R6 ;  /* 0x0000000409067825 */ /* 0x008fc800078e0206 */
[----:B----4-:R-:W-:-:S05]  /*0100*/  FADD R9, R2, R5 ;  /* 0x0000000502097221 */ /* 0x010fca0000000000 */
[----:B------:R-:W-:Y:S01]  /*0110*/  STG.E desc[UR4][R6.64], R9 ;  /* 0x0000000906007986 */ /* 0x000fe2000c101904 */
[----:B------:R-:W-:Y:S05]  /*0120*/  EXIT ;  /* 0x000000000000794d */ /* 0x000fea0003800000 */
.L_x_2:
        /* <DEDUP_REMOVED lines=13> */
.L_x_7:


//--------------------- .text._Z15multiply_sharedPff --------------------------
	.section	.text._Z15multiply_sharedPff,"ax",@progbits
	.align	128
        .global         _Z15multiply_sharedPff
        .type           _Z15multiply_sharedPff,@function
        .size           _Z15multiply_sharedPff,(.L_x_8 - _Z15multiply_sharedPff)
        .other          _Z15multiply_sharedPff,@"STO_CUDA_ENTRY STV_DEFAULT"
_Z15multiply_sharedPff:
.text._Z15multiply_sharedPff:
[----:B------:R-:W-:Y:S01]  /*0000*/  LDC R1, c[0x0][0x37c] ;  /* 0x0000df00ff017b82 */ /* 0x000fe20000000800 */
[----:B------:R-:W0:Y:S07]  /*0010*/  S2R R0, SR_TID.X ;  /* 0x0000000000007919 */ /* 0x000e2e0000002100 */
[----:B------:R-:W0:Y:S01]  /*0020*/  S2UR UR4, SR_CTAID.X ;  /* 0x00000000000479c3 */ /* 0x000e220000002500 */
[----:B------:R-:W1:Y:S07]  /*0030*/  LDCU.64 UR6, c[0x0][0x358] ;  /* 0x00006b00ff0677ac */ /* 0x000e6e0008000a00 */
[----:B------:R-:W0:Y:S08]  /*0040*/  LDC R5, c[0x0][0x360] ;  /* 0x0000d800ff057b82 */ /* 0x000e300000000800 */
[----:B------:R-:W2:Y:S01]  /*0050*/  LDC.64 R2, c[0x0][0x380] ;  /* 0x0000e000ff027b82 */ /* 0x000ea20000000a00 */
[----:B0-----:R-:W-:-:S05]  /*0060*/  IMAD R5, R5, UR4, R0 ;  /* 0x0000000405057c24 */ /* 0x001fca000f8e0200 */
[C---:B------:R-:W-:Y:S01]  /*0070*/  ISETP.GT.AND P0, PT, R5.reuse, 0xf423f, PT ;  /* 0x000f423f0500780c */ /* 0x040fe20003f04270 */
[----:B--2---:R-:W-:-:S12]  /*0080*/  IMAD.WIDE R2, R5, 0x4, R2 ;  /* 0x0000000405027825 */ /* 0x004fd800078e0202 */
[----:B-1----:R-:W2:Y:S01]  /*0090*/  @!P0 LDG.E R5, desc[UR6][R2.64] ;  /* 0x0000000602058981 */ /* 0x002ea2000c1e1900 */
[----:B------:R-:W0:Y:S01]  /*00a0*/  S2UR UR5, SR_CgaCtaId ;  /* 0x00000000000579c3 */ /* 0x000e220000008800 */
[----:B------:R-:W-:-:S07]  /*00b0*/  UMOV UR4, 0x400 ;  /* 0x0000040000047882 */ /* 0x000fce0000000000 */
[----:B------:R-:W1:Y:S01]  /*00c0*/  @!P0 LDC R7, c[0x0][0x388] ;  /* 0x0000e200ff078b82 */ /* 0x000e620000000800 */
[----:B0-----:R-:W-:-:S06]  /*00d0*/  ULEA UR4, UR5, UR4, 0x18 ;  /* 0x0000000405047291 */ /* 0x001fcc000f8ec0ff */
[----:B------:R-:W-:-:S05]  /*00e0*/  LEA R0, R0, UR4, 0x2 ;  /* 0x0000000400007c11 */ /* 0x000fca000f8e10ff */
[----:B--2---:R-:W-:Y:S01]  /*00f0*/  @!P0 STS [R0], R5 ;  /* 0x0000000500008388 */ /* 0x004fe20000000800 */
[----:B------:R-:W-:Y:S06]  /*0100*/  BAR.SYNC.DEFER_BLOCKING 0x0 ;  /* 0x0000000000007b1d */ /* 0x000fec0000010000 */
[----:B------:R-:W1:Y:S02]  /*0110*/  @!P0 LDS R4, [R0] ;  /* 0x0000000000048984 */ /* 0x000e640000000800 */
[----:B-1----:R-:W-:-:S05]  /*0120*/  @!P0 FMUL R7, R4, R7 ;  /* 0x0000000704078220 */ /* 0x002fca0000400000 */
[----:B------:R0:W-:Y:S01]  /*0130*/  @!P0 STS [R0], R7 ;  /* 0x0000000700008388 */ /* 0x0001e20000000800 */
[----:B------:R-:W-:Y:S06]  /*0140*/  BAR.SYNC.DEFER_BLOCKING 0x0 ;  /* 0x0000000000007b1d */ /* 0x000fec0000010000 */
[----:B------:R-:W-:Y:S05]  /*0150*/  @P0 EXIT ;  /* 0x000000000000094d */ /* 0x000fea0003800000 */
[----:B------:R-:W1:Y:S04]  /*0160*/  LDS R5, [R0] ;  /* 0x0000000000057984 */ /* 0x000e680000000800 */
[----:B-1----:R-:W-:Y:S01]  /*0170*/  STG.E desc[UR6][R2.64], R5 ;  /* 0x0000000502007986 */ /* 0x002fe2000c101906 */
[----:B------:R-:W-:Y:S05]  /*0180*/  EXIT ;  /* 0x000000000000794d */ /* 0x000fea0003800000 */
.L_x_3:
        /* <DEDUP_REMOVED lines=15> */
.L_x_8:


//--------------------- .text._Z15multiply_globalPff --------------------------
	.section	.text._Z15multiply_globalPff,"ax",@progbits
	.align	128
        .global         _Z15multiply_globalPff
        .type           _Z15multiply_globalPff,@function
        .size           _Z15multiply_globalPff,(.L_x_9 - _Z15multiply_globalPff)
        .other          _Z15multiply_globalPff,@"STO_CUDA_ENTRY STV_DEFAULT"
_Z15multiply_globalPff:
.text._Z15multiply_globalPff:
        /* <DEDUP_REMOVED lines=9> */
[----:B------:R-:W2:Y:S01]  /*0090*/  LDCU UR6, c[0x0][0x388] ;  /* 0x00007100ff0677ac */ /* 0x000ea20008000800 */
[----:B0-----:R-:W-:-:S05]  /*00a0*/  IMAD.WIDE R2, R5, 0x4, R2 ;  /* 0x0000000405027825 */ /* 0x001fca00078e0202 */
[----:B-1----:R-:W2:Y:S02]  /*00b0*/  LDG.E R0, desc[UR4][R2.64] ;  /* 0x0000000402007981 */ /* 0x002ea4000c1e1900 */
[----:B--2---:R-:W-:-:S05]  /*00c0*/  FMUL R5, R0, UR6 ;  /* 0x0000000600057c20 */ /* 0x004fca0008400000 */
[----:B------:R-:W-:Y:S01]  /*00d0*/  STG.E desc[UR4][R2.64], R5 ;  /* 0x0000000502007986 */ /* 0x000fe2000c101904 */
[----:B------:R-:W-:Y:S05]  /*00e0*/  EXIT ;  /* 0x000000000000794d */ /* 0x000fea0003800000 */
.L_x_4:
        /* <DEDUP_REMOVED lines=9> */
.L_x_9:


//--------------------- .nv.shared.reserved.0     --------------------------
	.section	.nv.shared.reserved.0,"aw",@nobits
	.weak		__nv_reservedSMEM_offset_0_alias
	.size		__nv_reservedSMEM_offset_0_alias, 0, 64
	.other		__nv_reservedSMEM_offset_0_alias,@"STO_CUDA_RESERVED_SHARED STV_DEFAULT"
__nv_reservedSMEM_offset_0_alias:
	.zero		0
	.zero		64


//--------------------- .nv.shared._Z15multiply_sharedPff --------------------------
	.section	.nv.shared._Z15multiply_sharedPff,"aw",@nobits
	.sectionflags	@""
	.align	4
.nv.shared._Z15multiply_sharedPff:
	.zero		2048


//--------------------- .nv.constant0._Z19noncoalesced_accessPf --------------------------
	.section	.nv.constant0._Z19noncoalesced_accessPf,"a",@progbits
	.sectionflags	@""
	.align	4
.nv.constant0._Z19noncoalesced_accessPf:
	.zero		904


//--------------------- .nv.constant0._Z16coalesced_accessPf --------------------------
	.section	.nv.constant0._Z16coalesced_accessPf,"a",@progbits
	.sectionflags	@""
	.align	4
.nv.constant0._Z16coalesced_accessPf:
	.zero		904


//--------------------- .nv.constant0._Z10vector_addPfS_S_ --------------------------
	.section	.nv.constant0._Z10vector_addPfS_S_,"a",@progbits
	.sectionflags	@""
	.align	4
.nv.constant0._Z10vector_addPfS_S_:
	.zero		920


//--------------------- .nv.constant0._Z15multiply_sharedPff --------------------------
	.section	.nv.constant0._Z15multiply_sharedPff,"a",@progbits
	.sectionflags	@""
	.align	4
.nv.constant0._Z15multiply_sharedPff:
	.zero		908


//--------------------- .nv.constant0._Z15multiply_globalPff --------------------------
	.section	.nv.constant0._Z15multiply_globalPff,"a",@progbits
	.sectionflags	@""
	.align	4
.nv.constant0._Z15multiply_globalPff:
	.zero		908


//--------------------- SYMBOLS --------------------------

	.type		.nv.reservedSmem.offset0,@object
	.size		.nv.reservedSmem.offset0,0x4
	.type		.nv.reservedSmem.cap,@object
	.size		.nv.reservedSmem.cap,0x4
